	.headerflags	@"EF_CUDA_TEXMODE_UNIFIED EF_CUDA_64BIT_ADDRESS EF_CUDA_ACCELERATORS EF_CUDA_SM90 EF_CUDA_VIRTUAL_SM(EF_CUDA_SM90)"
	.elftype	@"ET_EXEC"


//--------------------- .nv.info                  --------------------------
	.section	.nv.info,"",@"SHT_CUDA_INFO"
	.align	4


	//----- nvinfo : EIATTR_REGCOUNT
	.align		4
        /*0000*/ 	.byte	0x04, 0x2f
        /*0002*/ 	.short	(.L_3 - .L_2)
	.align		4
.L_2:
        /*0004*/ 	.word	index@(triton_poi_fused__native_batch_norm_legit_no_training_add_relu_6)
        /*0008*/ 	.word	0x00000014


	//----- nvinfo : EIATTR_MIN_STACK_SIZE
	.align		4
.L_3:
        /*000c*/ 	.byte	0x04, 0x12
        /*000e*/ 	.short	(.L_5 - .L_4)
	.align		4
.L_4:
        /*0010*/ 	.word	index@(triton_poi_fused__native_batch_norm_legit_no_training_add_relu_6)
        /*0014*/ 	.word	0x00000000


	//----- nvinfo : EIATTR_FRAME_SIZE
	.align		4
.L_5:
        /*0018*/ 	.byte	0x04, 0x11
        /*001a*/ 	.short	(.L_7 - .L_6)
	.align		4
.L_6:
        /*001c*/ 	.word	index@(triton_poi_fused__native_batch_norm_legit_no_training_add_relu_6)
        /*0020*/ 	.word	0x00000000


	//----- nvinfo : EIATTR_MIN_STACK_SIZE
	.align		4
.L_7:
        /*0024*/ 	.byte	0x04, 0x12
        /*0026*/ 	.short	(.L_9 - .L_8)
	.align		4
.L_8:
        /*0028*/ 	.word	index@(triton_poi_fused__native_batch_norm_legit_no_training_add_relu_6)
        /*002c*/ 	.word	0x00000000
.L_9:


//--------------------- .nv.info.triton_poi_fused__native_batch_norm_legit_no_training_add_relu_6 --------------------------
	.section	.nv.info.triton_poi_fused__native_batch_norm_legit_no_training_add_relu_6,"",@"SHT_CUDA_INFO"
	.sectionflags	@""
	.align	4


	//----- nvinfo : EIATTR_CUDA_API_VERSION
	.align		4
        /*0000*/ 	.byte	0x04, 0x37
        /*0002*/ 	.short	(.L_11 - .L_10)
.L_10:
        /*0004*/ 	.word	0x0000007c


	//----- nvinfo : EIATTR_KPARAM_INFO
	.align		4
.L_11:
        /*0008*/ 	.byte	0x04, 0x17
        /*000a*/ 	.short	(.L_13 - .L_12)
.L_12:
        /*000c*/ 	.word	0x00000000
        /*0010*/ 	.short	0x0007
        /*0012*/ 	.short	0x0038
        /*0014*/ 	.byte	0x00, 0xf0, 0x11, 0x00


	//----- nvinfo : EIATTR_KPARAM_INFO
	.align		4
.L_13:
        /*0018*/ 	.byte	0x04, 0x17
        /*001a*/ 	.short	(.L_15 - .L_14)
.L_14:
        /*001c*/ 	.word	0x00000000
        /*0020*/ 	.short	0x0006
        /*0022*/ 	.short	0x0030
        /*0024*/ 	.byte	0x00, 0xf4, 0x21, 0x00


	//----- nvinfo : EIATTR_KPARAM_INFO
	.align		4
.L_15:
        /*0028*/ 	.byte	0x04, 0x17
        /*002a*/ 	.short	(.L_17 - .L_16)
.L_16:
        /*002c*/ 	.word	0x00000000
        /*0030*/ 	.short	0x0005
        /*0032*/ 	.short	0x0028
        /*0034*/ 	.byte	0x00, 0xf4, 0x21, 0x00


	//----- nvinfo : EIATTR_KPARAM_INFO
	.align		4
.L_17:
        /*0038*/ 	.byte	0x04, 0x17
        /*003a*/ 	.short	(.L_19 - .L_18)
.L_18:
        /*003c*/ 	.word	0x00000000
        /*0040*/ 	.short	0x0004
        /*0042*/ 	.short	0x0020
        /*0044*/ 	.byte	0x00, 0xf4, 0x21, 0x00


	//----- nvinfo : EIATTR_KPARAM_INFO
	.align		4
.L_19:
        /*0048*/ 	.byte	0x04, 0x17
        /*004a*/ 	.short	(.L_21 - .L_20)
.L_20:
        /*004c*/ 	.word	0x00000000
        /*0050*/ 	.short	0x0003
        /*0052*/ 	.short	0x0018
        /*0054*/ 	.byte	0x00, 0xf4, 0x21, 0x00


	//----- nvinfo : EIATTR_KPARAM_INFO
	.align		4
.L_21:
        /*0058*/ 	.byte	0x04, 0x17
        /*005a*/ 	.short	(.L_23 - .L_22)
.L_22:
        /*005c*/ 	.word	0x00000000
        /*0060*/ 	.short	0x0002
        /*0062*/ 	.short	0x0010
        /*0064*/ 	.byte	0x00, 0xf4, 0x21, 0x00


	//----- nvinfo : EIATTR_KPARAM_INFO
	.align		4
.L_23:
        /*0068*/ 	.byte	0x04, 0x17
        /*006a*/ 	.short	(.L_25 - .L_24)
.L_24:
        /*006c*/ 	.word	0x00000000
        /*0070*/ 	.short	0x0001
        /*0072*/ 	.short	0x0008
        /*0074*/ 	.byte	0x00, 0xf4, 0x21, 0x00


	//----- nvinfo : EIATTR_KPARAM_INFO
	.align		4
.L_25:
        /*0078*/ 	.byte	0x04, 0x17
        /*007a*/ 	.short	(.L_27 - .L_26)
.L_26:
        /*007c*/ 	.word	0x00000000
        /*0080*/ 	.short	0x0000
        /*0082*/ 	.short	0x0000
        /*0084*/ 	.byte	0x00, 0xf4, 0x21, 0x00


	//----- nvinfo : EIATTR_SPARSE_MMA_MASK
	.align		4
.L_27:
        /*0088*/ 	.byte	0x03, 0x50
        /*008a*/ 	.short	0x0000


	//----- nvinfo : EIATTR_MAXREG_COUNT
	.align		4
        /*008c*/ 	.byte	0x03, 0x1b
        /*008e*/ 	.short	0x00ff


	//----- nvinfo : EIATTR_EXIT_INSTR_OFFSETS
	.align		4
        /*0090*/ 	.byte	0x04, 0x1c
        /*0092*/ 	.short	(.L_29 - .L_28)


	//   ....[0]....
.L_28:
        /*0094*/ 	.word	0x000003a0


	//----- nvinfo : EIATTR_REQNTID
	.align		4
.L_29:
        /*0098*/ 	.byte	0x04, 0x10
        /*009a*/ 	.short	(.L_31 - .L_30)
.L_30:
        /*009c*/ 	.word	0x00000080
        /*00a0*/ 	.word	0x00000001
        /*00a4*/ 	.word	0x00000001


	//----- nvinfo : EIATTR_CBANK_PARAM_SIZE
	.align		4
.L_31:
        /*00a8*/ 	.byte	0x03, 0x19
        /*00aa*/ 	.short	0x003c


	//----- nvinfo : EIATTR_PARAM_CBANK
	.align		4
        /*00ac*/ 	.byte	0x04, 0x0a
        /*00ae*/ 	.short	(.L_33 - .L_32)
	.align		4
.L_32:
        /*00b0*/ 	.word	index@(.nv.constant0.triton_poi_fused__native_batch_norm_legit_no_training_add_relu_6)
        /*00b4*/ 	.short	0x0210
        /*00b6*/ 	.short	0x003c


	//----- nvinfo : EIATTR_SW_WAR
	.align		4
.L_33:
        /*00b8*/ 	.byte	0x04, 0x36
        /*00ba*/ 	.short	(.L_35 - .L_34)
.L_34:
        /*00bc*/ 	.word	0x00000008
.L_35:


//--------------------- .nv.callgraph             --------------------------
	.section	.nv.callgraph,"",@"SHT_CUDA_CALLGRAPH"
	.align	4
	.sectionentsize	8
	.align		4
        /*0000*/ 	.word	0x00000000
	.align		4
        /*0004*/ 	.word	0xffffffff
	.align		4
        /*0008*/ 	.word	0x00000000
	.align		4
        /*000c*/ 	.word	0xfffffffe
	.align		4
        /*0010*/ 	.word	0x00000000
	.align		4
        /*0014*/ 	.word	0xfffffffd
	.align		4
        /*0018*/ 	.word	0x00000000
	.align		4
        /*001c*/ 	.word	0xfffffffc


//--------------------- .nv.constant4             --------------------------
	.section	.nv.constant4,"a",@progbits
	.align	8
	.align		8
.nv.constant4:
        /*0000*/ 	.dword	_$_str
	.align		8
        /*0008*/ 	.dword	_$_str_$_2


//--------------------- .text.triton_poi_fused__native_batch_norm_legit_no_training_add_relu_6 --------------------------
	.section	.text.triton_poi_fused__native_batch_norm_legit_no_training_add_relu_6,"ax",@progbits
	.align	128
        .global         triton_poi_fused__native_batch_norm_legit_no_training_add_relu_6
        .type           triton_poi_fused__native_batch_norm_legit_no_training_add_relu_6,@function
        .size           triton_poi_fused__native_batch_norm_legit_no_training_add_relu_6,(.L_x_1 - triton_poi_fused__native_batch_norm_legit_no_training_add_relu_6)
        .other          triton_poi_fused__native_batch_norm_legit_no_training_add_relu_6,@"STO_CUDA_ENTRY STV_DEFAULT"
triton_poi_fused__native_batch_norm_legit_no_training_add_relu_6:
.text.triton_poi_fused__native_batch_norm_legit_no_training_add_relu_6:
[----:B------:R-:W-:Y:S01]  /*0000*/  LDC R1, c[0x0][0x28] ;  /* 0x00000a00ff017b82 */ /* 0x000fe20000000800 */
[----:B------:R-:W1:Y:S07]  /*0010*/  S2R R0, SR_TID.X ;  /* 0x0000000000007919 */ /* 0x000e6e0000002100 */
[----:B------:R-:W2:Y:S01]  /*0020*/  LDC.64 R10, c[0x0][0x220] ;  /* 0x00008800ff0a7b82 */ /* 0x000ea20000000a00 */
[----:B------:R-:W-:Y:S01]  /*0030*/  ULDC.64 UR4, c[0x0][0x208] ;  /* 0x0000820000047ab9 */ /* 0x000fe20000000a00 */
[----:B------:R-:W3:Y:S06]  /*0040*/  S2R R5, SR_CTAID.X ;  /* 0x0000000000057919 */ /* 0x000eec0000002500 */
[----:B------:R-:W4:Y:S08]  /*0050*/  LDC.64 R6, c[0x0][0x210] ;  /* 0x00008400ff067b82 */ /* 0x000f300000000a00 */
[----:B------:R-:W5:Y:S08]  /*0060*/  LDC.64 R8, c[0x0][0x218] ;  /* 0x00008600ff087b82 */ /* 0x000f700000000a00 */
[----:B------:R-:W5:Y:S01]  /*0070*/  LDC.64 R12, c[0x0][0x228] ;  /* 0x00008a00ff0c7b82 */ /* 0x000f620000000a00 */
[----:B-1----:R-:W-:-:S07]  /*0080*/  SHF.L.U32 R0, R0, 0x1, RZ ;  /* 0x0000000100007819 */ /* 0x002fce00000006ff */
[----:B------:R-:W1:Y:S01]  /*0090*/  LDC.64 R14, c[0x0][0x230] ;  /* 0x00008c00ff0e7b82 */ /* 0x000e620000000a00 */
[----:B---3--:R-:W-:Y:S02]  /*00a0*/  SHF.R.S32.HI R3, RZ, 0x17, R5 ;  /* 0x00000017ff037819 */ /* 0x008fe40000011405 */
[----:B------:R-:W-:Y:S02]  /*00b0*/  LOP3.LUT R0, R0, 0xfe, RZ, 0xc0, !PT ;  /* 0x000000fe00007812 */ /* 0x000fe400078ec0ff */
[----:B------:R-:W-:Y:S02]  /*00c0*/  SGXT R3, R3, 0x1 ;  /* 0x000000010303781a */ /* 0x000fe40000000200 */
[----:B------:R-:W-:-:S04]  /*00d0*/  LEA R0, R5, R0, 0x8 ;  /* 0x0000000005007211 */ /* 0x000fc800078e40ff */
[----:B------:R-:W-:-:S04]  /*00e0*/  LEA.HI R3, R3, R0, RZ, 0x6 ;  /* 0x0000000003037211 */ /* 0x000fc800078f30ff */
[----:B------:R-:W-:-:S04]  /*00f0*/  SHF.R.S32.HI R3, RZ, 0x6, R3 ;  /* 0x00000006ff037819 */ /* 0x000fc80000011403 */
[----:B------:R-:W-:-:S04]  /*0100*/  LEA.HI R2, R3, R3, RZ, 0x7 ;  /* 0x0000000303027211 */ /* 0x000fc800078f38ff */
[----:B------:R-:W-:-:S04]  /*0110*/  LOP3.LUT R2, R2, 0xffffff80, RZ, 0xc0, !PT ;  /* 0xffffff8002027812 */ /* 0x000fc800078ec0ff */
[----:B------:R-:W-:Y:S02]  /*0120*/  IADD3 R17, R3, -R2, RZ ;  /* 0x8000000203117210 */ /* 0x000fe40007ffe0ff */
[----:B------:R-:W3:Y:S03]  /*0130*/  LDC.64 R2, c[0x0][0x238] ;  /* 0x00008e00ff027b82 */ /* 0x000ee60000000a00 */
[----:B--2---:R-:W-:-:S05]  /*0140*/  IMAD.WIDE R10, R17, 0x4, R10 ;  /* 0x00000004110a7825 */ /* 0x004fca00078e020a */
[----:B------:R1:W2:Y:S01]  /*0150*/  LDG.E.EL R4, desc[UR4][R10.64] ;  /* 0x000000040a047981 */ /* 0x0002a2000c2e1900 */
[----:B----4-:R-:W-:-:S04]  /*0160*/  IMAD.WIDE R6, R0, 0x4, R6 ;  /* 0x0000000400067825 */ /* 0x010fc800078e0206 */
[C---:B-----5:R-:W-:Y:S02]  /*0170*/  IMAD.WIDE R8, R17.reuse, 0x4, R8 ;  /* 0x0000000411087825 */ /* 0x060fe400078e0208 */
[----:B------:R-:W4:Y:S02]  /*0180*/  LDG.E.64 R6, desc[UR4][R6.64] ;  /* 0x0000000406067981 */ /* 0x000f24000c1e1b00 */
[C---:B0-----:R-:W-:Y:S02]  /*0190*/  IMAD.WIDE R12, R17.reuse, 0x4, R12 ;  /* 0x00000004110c7825 */ /* 0x041fe400078e020c */
[----:B------:R0:W4:Y:S02]  /*01a0*/  LDG.E.EL R5, desc[UR4][R8.64] ;  /* 0x0000000408057981 */ /* 0x000124000c2e1900 */
[----:B-1----:R-:W-:Y:S02]  /*01b0*/  IMAD.WIDE R10, R17, 0x4, R14 ;  /* 0x00000004110a7825 */ /* 0x002fe400078e020e */
[----:B------:R1:W5:Y:S02]  /*01c0*/  LDG.E.EL R12, desc[UR4][R12.64] ;  /* 0x000000040c0c7981 */ /* 0x000364000c2e1900 */
[----:B---3--:R-:W-:-:S02]  /*01d0*/  IMAD.WIDE R2, R0, 0x4, R2 ;  /* 0x0000000400027825 */ /* 0x008fc400078e0202 */
[----:B------:R-:W5:Y:S01]  /*01e0*/  LDG.E.EL R11, desc[UR4][R10.64] ;  /* 0x000000040a0b7981 */ /* 0x000f62000c2e1900 */
[----:B0-----:R-:W0:Y:S03]  /*01f0*/  LDC.64 R8, c[0x0][0x240] ;  /* 0x00009000ff087b82 */ /* 0x001e260000000a00 */
[----:B------:R-:W3:Y:S01]  /*0200*/  LDG.E.64 R2, desc[UR4][R2.64] ;  /* 0x0000000402027981 */ /* 0x000ee2000c1e1b00 */
[----:B-1----:R-:W-:Y:S01]  /*0210*/  HFMA2.MMA R13, -RZ, RZ, 1.625, 0 ;  /* 0x3e800000ff0d7435 */ /* 0x002fe200000001ff */
[----:B0-----:R-:W-:-:S04]  /*0220*/  IMAD.WIDE R8, R0, 0x4, R8 ;  /* 0x0000000400087825 */ /* 0x001fc800078e0208 */
[----:B--2---:R-:W-:-:S04]  /*0230*/  FADD R4, R4, 9.9999997473787516356e-06 ;  /* 0x3727c5ac04047421 */ /* 0x004fc80000000000 */
[----:B------:R-:W0:Y:S02]  /*0240*/  MUFU.SQRT R14, R4 ;  /* 0x00000004000e7308 */ /* 0x000e240000002000 */
[C---:B0-----:R-:W-:Y:S02]  /*0250*/  FSETP.GT.AND P0, PT, R14.reuse, 8.50705917302346158658e+37, PT ;  /* 0x7e8000000e00780b */ /* 0x041fe40003f04000 */
[----:B------:R-:W-:-:S11]  /*0260*/  FSETP.GEU.AND P1, PT, R14, 1.175494350822287508e-38, PT ;  /* 0x008000000e00780b */ /* 0x000fd60003f2e000 */
[----:B------:R-:W-:-:S04]  /*0270*/  @P0 FMUL R14, R14, 0.25 ;  /* 0x3e8000000e0e0820 */ /* 0x000fc80000400000 */
[----:B------:R-:W-:-:S06]  /*0280*/  @!P1 FMUL R14, R14, 16777216 ;  /* 0x4b8000000e0e9820 */ /* 0x000fcc0000400000 */
[----:B------:R-:W0:Y:S01]  /*0290*/  MUFU.RCP R14, R14 ;  /* 0x0000000e000e7308 */ /* 0x000e220000001000 */
[----:B------:R-:W-:Y:S01]  /*02a0*/  FSEL R13, R13, 1, P0 ;  /* 0x3f8000000d0d7808 */ /* 0x000fe20000000000 */
[----:B----4-:R-:W-:-:S04]  /*02b0*/  FADD R7, R7, -R5 ;  /* 0x8000000507077221 */ /* 0x010fc80000000000 */
[----:B------:R-:W-:Y:S01]  /*02c0*/  @!P1 FMUL R13, R13, 16777216 ;  /* 0x4b8000000d0d9820 */ /* 0x000fe20000400000 */
[----:B------:R-:W-:-:S03]  /*02d0*/  FADD R6, R6, -R5 ;  /* 0x8000000506067221 */ /* 0x000fc60000000000 */
[----:B0-----:R-:W-:-:S04]  /*02e0*/  FMUL R13, R14, R13 ;  /* 0x0000000d0e0d7220 */ /* 0x001fc80000400000 */
[-C--:B------:R-:W-:Y:S01]  /*02f0*/  FMUL R7, R7, R13.reuse ;  /* 0x0000000d07077220 */ /* 0x080fe20000400000 */
[----:B------:R-:W-:-:S03]  /*0300*/  FMUL R6, R6, R13 ;  /* 0x0000000d06067220 */ /* 0x000fc60000400000 */
[C-C-:B-----5:R-:W-:Y:S01]  /*0310*/  FFMA R4, R12.reuse, R7, R11.reuse ;  /* 0x000000070c047223 */ /* 0x160fe2000000000b */
[----:B------:R-:W-:-:S04]  /*0320*/  FFMA R11, R12, R6, R11 ;  /* 0x000000060c0b7223 */ /* 0x000fc8000000000b */
[----:B---3--:R-:W-:Y:S01]  /*0330*/  FSETP.GEU.AND P1, PT, R4, -R3, PT ;  /* 0x800000030400720b */ /* 0x008fe20003f2e000 */
[----:B------:R-:W-:Y:S01]  /*0340*/  FADD R4, R3, R4 ;  /* 0x0000000403047221 */ /* 0x000fe20000000000 */
[----:B------:R-:W-:Y:S01]  /*0350*/  FADD R3, R2, R11 ;  /* 0x0000000b02037221 */ /* 0x000fe20000000000 */
[----:B------:R-:W-:-:S03]  /*0360*/  FSETP.GEU.AND P0, PT, R11, -R2, PT ;  /* 0x800000020b00720b */ /* 0x000fc60003f0e000 */
[----:B------:R-:W-:Y:S02]  /*0370*/  FSEL R5, R4, RZ, P1 ;  /* 0x000000ff04057208 */ /* 0x000fe40000800000 */
[----:B------:R-:W-:-:S05]  /*0380*/  FSEL R4, R3, RZ, P0 ;  /* 0x000000ff03047208 */ /* 0x000fca0000000000 */
[----:B------:R-:W-:Y:S01]  /*0390*/  STG.E.64 desc[UR4][R8.64], R4 ;  /* 0x0000000408007986 */ /* 0x000fe2000c101b04 */
[----:B------:R-:W-:Y:S05]  /*03a0*/  EXIT ;  /* 0x000000000000794d */ /* 0x000fea0003800000 */
.L_x_0:
[----:B------:R-:W-:-:S00]  /*03b0*/  BRA `(.L_x_0) ;  /* 0xfffffffc00fc7947 */ /* 0x000fc0000383ffff */
[----:B------:R-:W-:-:S00]  /*03c0*/  NOP ;  /* 0x0000000000007918 */ /* 0x000fc00000000000 */
        /* <DEDUP_REMOVED lines=11> */
.L_x_1:


//--------------------- .nv.global.init           --------------------------
	.section	.nv.global.init,"aw",@progbits
.nv.global.init:
	.type		_$_str,@object
	.size		_$_str,(_$_str_$_2 - _$_str)
_$_str:
        /*0000*/ 	.byte	0x5f, 0x5f, 0x43, 0x55, 0x44, 0x41, 0x5f, 0x46, 0x54, 0x5a, 0x00
	.type		_$_str_$_2,@object
	.size		_$_str_$_2,(.L_1 - _$_str_$_2)
_$_str_$_2:
        /*000b*/ 	.byte	0x5f, 0x5f, 0x43, 0x55, 0x44, 0x41, 0x5f, 0x50, 0x52, 0x45, 0x43, 0x5f, 0x53, 0x51, 0x52, 0x54
        /*001b*/ 	.byte	0x00
.L_1:


//--------------------- .nv.constant0.triton_poi_fused__native_batch_norm_legit_no_training_add_relu_6 --------------------------
	.section	.nv.constant0.triton_poi_fused__native_batch_norm_legit_no_training_add_relu_6,"a",@progbits
	.sectionflags	@""
	.align	4
.nv.constant0.triton_poi_fused__native_batch_norm_legit_no_training_add_relu_6:
	.zero		588
